//
// Generated by NVIDIA NVVM Compiler
//
// Compiler Build ID: CL-36424714
// Cuda compilation tools, release 13.0, V13.0.88
// Based on NVVM 20.0.0
//

.version 9.0
.target sm_100
.address_size 64

	// .globl	_Z12matMulKernelPKdS0_Pdi

.visible .entry _Z12matMulKernelPKdS0_Pdi(
	.param .u64 .ptr .align 1 _Z12matMulKernelPKdS0_Pdi_param_0,
	.param .u64 .ptr .align 1 _Z12matMulKernelPKdS0_Pdi_param_1,
	.param .u64 .ptr .align 1 _Z12matMulKernelPKdS0_Pdi_param_2,
	.param .u32 _Z12matMulKernelPKdS0_Pdi_param_3
)
{
	.reg .pred 	%p<10>;
	.reg .b32 	%r<41>;
	.reg .b64 	%rd<67>;
	.reg .b64 	%fd<67>;

	ld.param.u64 	%rd14, [_Z12matMulKernelPKdS0_Pdi_param_0];
	ld.param.u64 	%rd15, [_Z12matMulKernelPKdS0_Pdi_param_1];
	ld.param.u32 	%r17, [_Z12matMulKernelPKdS0_Pdi_param_3];
	cvta.to.global.u64 	%rd1, %rd15;
	cvta.to.global.u64 	%rd2, %rd14;
	mov.u32 	%r18, %ctaid.y;
	mov.u32 	%r19, %ntid.y;
	mov.u32 	%r20, %tid.y;
	mad.lo.s32 	%r1, %r18, %r19, %r20;
	mov.u32 	%r21, %ctaid.x;
	mov.u32 	%r22, %ntid.x;
	mov.u32 	%r23, %tid.x;
	mad.lo.s32 	%r2, %r21, %r22, %r23;
	max.s32 	%r24, %r1, %r2;
	setp.ge.s32 	%p1, %r24, %r17;
	@%p1 bra 	$L__BB0_13;
	mul.lo.s32 	%r3, %r17, %r1;
	and.b32  	%r4, %r17, 7;
	setp.lt.u32 	%p2, %r17, 8;
	mov.f64 	%fd66, 0d0000000000000000;
	mov.b32 	%r39, 0;
	@%p2 bra 	$L__BB0_4;
	and.b32  	%r26, %r17, 2147483640;
	neg.s32 	%r37, %r26;
	mul.wide.s32 	%rd16, %r17, 8;
	add.s64 	%rd3, %rd1, %rd16;
	mul.wide.s32 	%rd17, %r17, 16;
	add.s64 	%rd4, %rd1, %rd17;
	mul.wide.s32 	%rd18, %r17, 24;
	add.s64 	%rd5, %rd1, %rd18;
	mul.wide.s32 	%rd19, %r17, 32;
	add.s64 	%rd6, %rd1, %rd19;
	mul.wide.s32 	%rd20, %r17, 40;
	add.s64 	%rd7, %rd1, %rd20;
	mul.wide.s32 	%rd21, %r17, 48;
	add.s64 	%rd8, %rd1, %rd21;
	mul.wide.s32 	%rd22, %r17, 56;
	add.s64 	%rd9, %rd1, %rd22;
	mul.wide.u32 	%rd23, %r3, 8;
	add.s64 	%rd24, %rd23, %rd2;
	add.s64 	%rd66, %rd24, 32;
	mov.f64 	%fd66, 0d0000000000000000;
	mov.u32 	%r36, %r2;
$L__BB0_3:
	.pragma "nounroll";
	and.b32  	%r39, %r17, 2147483640;
	mul.wide.s32 	%rd25, %r36, 8;
	add.s64 	%rd26, %rd3, %rd25;
	add.s64 	%rd27, %rd4, %rd25;
	add.s64 	%rd28, %rd5, %rd25;
	add.s64 	%rd29, %rd6, %rd25;
	add.s64 	%rd30, %rd7, %rd25;
	add.s64 	%rd31, %rd8, %rd25;
	add.s64 	%rd32, %rd9, %rd25;
	add.s64 	%rd33, %rd1, %rd25;
	ld.global.f64 	%fd16, [%rd66+-32];
	ld.global.f64 	%fd17, [%rd33];
	fma.rn.f64 	%fd18, %fd16, %fd17, %fd66;
	ld.global.f64 	%fd19, [%rd66+-24];
	ld.global.f64 	%fd20, [%rd26];
	fma.rn.f64 	%fd21, %fd19, %fd20, %fd18;
	ld.global.f64 	%fd22, [%rd66+-16];
	ld.global.f64 	%fd23, [%rd27];
	fma.rn.f64 	%fd24, %fd22, %fd23, %fd21;
	ld.global.f64 	%fd25, [%rd66+-8];
	ld.global.f64 	%fd26, [%rd28];
	fma.rn.f64 	%fd27, %fd25, %fd26, %fd24;
	ld.global.f64 	%fd28, [%rd66];
	ld.global.f64 	%fd29, [%rd29];
	fma.rn.f64 	%fd30, %fd28, %fd29, %fd27;
	ld.global.f64 	%fd31, [%rd66+8];
	ld.global.f64 	%fd32, [%rd30];
	fma.rn.f64 	%fd33, %fd31, %fd32, %fd30;
	ld.global.f64 	%fd34, [%rd66+16];
	ld.global.f64 	%fd35, [%rd31];
	fma.rn.f64 	%fd36, %fd34, %fd35, %fd33;
	ld.global.f64 	%fd37, [%rd66+24];
	ld.global.f64 	%fd38, [%rd32];
	fma.rn.f64 	%fd66, %fd37, %fd38, %fd36;
	add.s32 	%r37, %r37, 8;
	shl.b32 	%r27, %r17, 3;
	add.s32 	%r36, %r36, %r27;
	add.s64 	%rd66, %rd66, 64;
	setp.ne.s32 	%p3, %r37, 0;
	@%p3 bra 	$L__BB0_3;
$L__BB0_4:
	setp.eq.s32 	%p4, %r4, 0;
	@%p4 bra 	$L__BB0_12;
	and.b32  	%r12, %r17, 3;
	setp.lt.u32 	%p5, %r4, 4;
	@%p5 bra 	$L__BB0_7;
	add.s32 	%r28, %r39, %r3;
	mul.wide.u32 	%rd34, %r28, 8;
	add.s64 	%rd35, %rd2, %rd34;
	ld.global.f64 	%fd40, [%rd35];
	mad.lo.s32 	%r29, %r39, %r17, %r2;
	mul.wide.s32 	%rd36, %r29, 8;
	add.s64 	%rd37, %rd1, %rd36;
	ld.global.f64 	%fd41, [%rd37];
	fma.rn.f64 	%fd42, %fd40, %fd41, %fd66;
	cvt.u64.u32 	%rd38, %r3;
	cvt.u64.u32 	%rd39, %r39;
	add.s64 	%rd40, %rd39, %rd38;
	shl.b64 	%rd41, %rd40, 3;
	add.s64 	%rd42, %rd2, %rd41;
	ld.global.f64 	%fd43, [%rd42+8];
	mul.wide.s32 	%rd43, %r17, 8;
	add.s64 	%rd44, %rd37, %rd43;
	ld.global.f64 	%fd44, [%rd44];
	fma.rn.f64 	%fd45, %fd43, %fd44, %fd42;
	ld.global.f64 	%fd46, [%rd42+16];
	add.s64 	%rd45, %rd44, %rd43;
	ld.global.f64 	%fd47, [%rd45];
	fma.rn.f64 	%fd48, %fd46, %fd47, %fd45;
	ld.global.f64 	%fd49, [%rd42+24];
	add.s64 	%rd46, %rd45, %rd43;
	ld.global.f64 	%fd50, [%rd46];
	fma.rn.f64 	%fd66, %fd49, %fd50, %fd48;
	add.s32 	%r39, %r39, 4;
$L__BB0_7:
	setp.eq.s32 	%p6, %r12, 0;
	@%p6 bra 	$L__BB0_12;
	setp.eq.s32 	%p7, %r12, 1;
	@%p7 bra 	$L__BB0_10;
	add.s32 	%r30, %r39, %r3;
	mul.wide.u32 	%rd47, %r30, 8;
	add.s64 	%rd48, %rd2, %rd47;
	ld.global.f64 	%fd52, [%rd48];
	mad.lo.s32 	%r31, %r39, %r17, %r2;
	mul.wide.s32 	%rd49, %r31, 8;
	add.s64 	%rd50, %rd1, %rd49;
	ld.global.f64 	%fd53, [%rd50];
	fma.rn.f64 	%fd54, %fd52, %fd53, %fd66;
	cvt.u64.u32 	%rd51, %r3;
	cvt.u64.u32 	%rd52, %r39;
	add.s64 	%rd53, %rd52, %rd51;
	shl.b64 	%rd54, %rd53, 3;
	add.s64 	%rd55, %rd2, %rd54;
	ld.global.f64 	%fd55, [%rd55+8];
	mul.wide.s32 	%rd56, %r17, 8;
	add.s64 	%rd57, %rd50, %rd56;
	ld.global.f64 	%fd56, [%rd57];
	fma.rn.f64 	%fd66, %fd55, %fd56, %fd54;
	add.s32 	%r39, %r39, 2;
$L__BB0_10:
	and.b32  	%r32, %r17, 1;
	setp.eq.b32 	%p8, %r32, 1;
	not.pred 	%p9, %p8;
	@%p9 bra 	$L__BB0_12;
	add.s32 	%r33, %r39, %r3;
	mul.wide.u32 	%rd58, %r33, 8;
	add.s64 	%rd59, %rd2, %rd58;
	ld.global.f64 	%fd57, [%rd59];
	mad.lo.s32 	%r34, %r39, %r17, %r2;
	mul.wide.s32 	%rd60, %r34, 8;
	add.s64 	%rd61, %rd1, %rd60;
	ld.global.f64 	%fd58, [%rd61];
	fma.rn.f64 	%fd66, %fd57, %fd58, %fd66;
$L__BB0_12:
	ld.param.u64 	%rd65, [_Z12matMulKernelPKdS0_Pdi_param_2];
	add.s32 	%r35, %r3, %r2;
	cvta.to.global.u64 	%rd62, %rd65;
	mul.wide.s32 	%rd63, %r35, 8;
	add.s64 	%rd64, %rd62, %rd63;
	st.global.f64 	[%rd64], %fd66;
$L__BB0_13:
	ret;

}


// ===== COMPILED SASS (sm_100) =====

	.target	sm_100

	.elftype	@"ET_EXEC"


//--------------------- .note.nv.tkinfo           --------------------------
	.section	.note.nv.tkinfo,"",@"SHT_NOTE"
	.sectionflags	@"SHF_NOTE_NV_TKINFO"
	.tkinfo
        /*0018*/ 	.word	0x00000002
        /*0030*/ 	.string	""
        /*0030*/ 	.string	"ptxas"
        /*0030*/ 	.string	"Cuda compilation tools, release 13.0, V13.0.88"
        /*0030*/ 	.string	"Build cuda_13.0.r13.0/compiler.36424714_0"
        /*0030*/ 	.string	"-arch sm_100 -m 64 "



//--------------------- .note.nv.cuinfo           --------------------------
	.section	.note.nv.cuinfo,"",@"SHT_NOTE"
	.sectionflags	@"SHF_NOTE_NV_CUINFO"
        /*0018*/ 	.short	0x0002
        /*001a*/ 	.short	0x0064
        /*001c*/ 	.short	0x0082
	.zero		2


//--------------------- .nv.info                  --------------------------
	.section	.nv.info,"",@"SHT_CUDA_INFO"
	.align	4


	//----- nvinfo : EIATTR_REGCOUNT
	.align		4
        /*0000*/ 	.byte	0x04, 0x2f
        /*0002*/ 	.short	(.L_1 - .L_0)
	.align		4
.L_0:
        /*0004*/ 	.word	index@(_Z12matMulKernelPKdS0_Pdi)
        /*0008*/ 	.word	0x0000001e


	//----- nvinfo : EIATTR_FRAME_SIZE
	.align		4
.L_1:
        /*000c*/ 	.byte	0x04, 0x11
        /*000e*/ 	.short	(.L_3 - .L_2)
	.align		4
.L_2:
        /*0010*/ 	.word	index@(_Z12matMulKernelPKdS0_Pdi)
        /*0014*/ 	.word	0x00000000


	//----- nvinfo : EIATTR_MIN_STACK_SIZE
	.align		4
.L_3:
        /*0018*/ 	.byte	0x04, 0x12
        /*001a*/ 	.short	(.L_5 - .L_4)
	.align		4
.L_4:
        /*001c*/ 	.word	index@(_Z12matMulKernelPKdS0_Pdi)
        /*0020*/ 	.word	0x00000000
.L_5:


//--------------------- .nv.compat                --------------------------
	.section	.nv.compat,"",@"SHT_CUDA_COMPAT_INFO"
	.align	4
        /*0000*/ 	.byte	0x02, 0x09, 0x00, 0x00, 0x02, 0x02, 0x01, 0x00, 0x02, 0x05, 0x05, 0x00, 0x03, 0x07, 0x01, 0x01
        /*0010*/ 	.byte	0x02, 0x03, 0x00, 0x00, 0x02, 0x06, 0x01, 0x00, 0x04, 0x0b, 0x08, 0x00, 0x01, 0x00, 0x00, 0x00
        /*0020*/ 	.byte	0x00, 0x00, 0x00, 0x00


//--------------------- .nv.info._Z12matMulKernelPKdS0_Pdi --------------------------
	.section	.nv.info._Z12matMulKernelPKdS0_Pdi,"",@"SHT_CUDA_INFO"
	.sectionflags	@""
	.align	4


	//----- nvinfo : EIATTR_CUDA_API_VERSION
	.align		4
        /*0000*/ 	.byte	0x04, 0x37
        /*0002*/ 	.short	(.L_7 - .L_6)
.L_6:
        /*0004*/ 	.word	0x00000082


	//----- nvinfo : EIATTR_KPARAM_INFO
	.align		4
.L_7:
        /*0008*/ 	.byte	0x04, 0x17
        /*000a*/ 	.short	(.L_9 - .L_8)
.L_8:
        /*000c*/ 	.word	0x00000000
        /*0010*/ 	.short	0x0003
        /*0012*/ 	.short	0x0018
        /*0014*/ 	.byte	0x00, 0xf0, 0x11, 0x00


	//----- nvinfo : EIATTR_KPARAM_INFO
	.align		4
.L_9:
        /*0018*/ 	.byte	0x04, 0x17
        /*001a*/ 	.short	(.L_11 - .L_10)
.L_10:
        /*001c*/ 	.word	0x00000000
        /*0020*/ 	.short	0x0002
        /*0022*/ 	.short	0x0010
        /*0024*/ 	.byte	0x00, 0xf5, 0x21, 0x00


	//----- nvinfo : EIATTR_KPARAM_INFO
	.align		4
.L_11:
        /*0028*/ 	.byte	0x04, 0x17
        /*002a*/ 	.short	(.L_13 - .L_12)
.L_12:
        /*002c*/ 	.word	0x00000000
        /*0030*/ 	.short	0x0001
        /*0032*/ 	.short	0x0008
        /*0034*/ 	.byte	0x00, 0xf5, 0x21, 0x00


	//----- nvinfo : EIATTR_KPARAM_INFO
	.align		4
.L_13:
        /*0038*/ 	.byte	0x04, 0x17
        /*003a*/ 	.short	(.L_15 - .L_14)
.L_14:
        /*003c*/ 	.word	0x00000000
        /*0040*/ 	.short	0x0000
        /*0042*/ 	.short	0x0000
        /*0044*/ 	.byte	0x00, 0xf5, 0x21, 0x00


	//----- nvinfo : EIATTR_SPARSE_MMA_MASK
	.align		4
.L_15:
        /*0048*/ 	.byte	0x03, 0x50
        /*004a*/ 	.short	0x0000


	//----- nvinfo : EIATTR_MAXREG_COUNT
	.align		4
        /*004c*/ 	.byte	0x03, 0x1b
        /*004e*/ 	.short	0x00ff


	//----- nvinfo : EIATTR_MERCURY_ISA_VERSION
	.align		4
        /*0050*/ 	.byte	0x03, 0x5f
        /*0052*/ 	.short	0x0101


	//----- nvinfo : EIATTR_VRC_CTA_INIT_COUNT
	.align		4
        /*0054*/ 	.byte	0x02, 0x4a
	.zero		1
	.zero		1


	//----- nvinfo : EIATTR_EXIT_INSTR_OFFSETS
	.align		4
        /*0058*/ 	.byte	0x04, 0x1c
        /*005a*/ 	.short	(.L_17 - .L_16)


	//   ....[0]....
.L_16:
        /*005c*/ 	.word	0x000000c0


	//   ....[1]....
        /*0060*/ 	.word	0x00000ad0


	//----- nvinfo : EIATTR_CBANK_PARAM_SIZE
	.align		4
.L_17:
        /*0064*/ 	.byte	0x03, 0x19
        /*0066*/ 	.short	0x001c


	//----- nvinfo : EIATTR_PARAM_CBANK
	.align		4
        /*0068*/ 	.byte	0x04, 0x0a
        /*006a*/ 	.short	(.L_19 - .L_18)
	.align		4
.L_18:
        /*006c*/ 	.word	index@(.nv.constant0._Z12matMulKernelPKdS0_Pdi)
        /*0070*/ 	.short	0x0380
        /*0072*/ 	.short	0x001c


	//----- nvinfo : EIATTR_SW_WAR
	.align		4
.L_19:
        /*0074*/ 	.byte	0x04, 0x36
        /*0076*/ 	.short	(.L_21 - .L_20)
.L_20:
        /*0078*/ 	.word	0x00000008
.L_21:


//--------------------- .nv.callgraph             --------------------------
	.section	.nv.callgraph,"",@"SHT_CUDA_CALLGRAPH"
	.align	4
	.sectionentsize	8
	.align		4
        /*0000*/ 	.word	0x00000000
	.align		4
        /*0004*/ 	.word	0xffffffff
	.align		4
        /*0008*/ 	.word	0x00000000
	.align		4
        /*000c*/ 	.word	0xfffffffe
	.align		4
        /*0010*/ 	.word	0x00000000
	.align		4
        /*0014*/ 	.word	0xfffffffd
	.align		4
        /*0018*/ 	.word	0x00000000
	.align		4
        /*001c*/ 	.word	0xfffffffc


//--------------------- .text._Z12matMulKernelPKdS0_Pdi --------------------------
	.section	.text._Z12matMulKernelPKdS0_Pdi,"ax",@progbits
	.align	128
        .global         _Z12matMulKernelPKdS0_Pdi
        .type           _Z12matMulKernelPKdS0_Pdi,@function
        .size           _Z12matMulKernelPKdS0_Pdi,(.L_x_5 - _Z12matMulKernelPKdS0_Pdi)
        .other          _Z12matMulKernelPKdS0_Pdi,@"STO_CUDA_ENTRY STV_DEFAULT"
_Z12matMulKernelPKdS0_Pdi:
.text._Z12matMulKernelPKdS0_Pdi:
[----:B------:R-:W-:Y:S01]  /*0000*/  LDC R1, c[0x0][0x37c] ;  /* 0x0000df00ff017b82 */ /* 0x000fe20000000800 */
[----:B------:R-:W0:Y:S07]  /*0010*/  S2R R0, SR_TID.Y ;  /* 0x0000000000007919 */ /* 0x000e2e0000002200 */
[----:B------:R-:W0:Y:S01]  /*0020*/  S2UR UR4, SR_CTAID.Y ;  /* 0x00000000000479c3 */ /* 0x000e220000002600 */
[----:B------:R-:W1:Y:S01]  /*0030*/  LDCU UR18, c[0x0][0x398] ;  /* 0x00007300ff1277ac */ /* 0x000e620008000800 */
[----:B------:R-:W2:Y:S06]  /*0040*/  S2R R3, SR_TID.X ;  /* 0x0000000000037919 */ /* 0x000eac0000002100 */
[----:B------:R-:W0:Y:S08]  /*0050*/  LDC R21, c[0x0][0x364] ;  /* 0x0000d900ff157b82 */ /* 0x000e300000000800 */
[----:B------:R-:W2:Y:S08]  /*0060*/  S2UR UR5, SR_CTAID.X ;  /* 0x00000000000579c3 */ /* 0x000eb00000002500 */
[----:B------:R-:W2:Y:S01]  /*0070*/  LDC R2, c[0x0][0x360] ;  /* 0x0000d800ff027b82 */ /* 0x000ea20000000800 */
[----:B0-----:R-:W-:-:S02]  /*0080*/  IMAD R21, R21, UR4, R0 ;  /* 0x0000000415157c24 */ /* 0x001fc4000f8e0200 */
[----:B--2---:R-:W-:-:S05]  /*0090*/  IMAD R0, R2, UR5, R3 ;  /* 0x0000000502007c24 */ /* 0x004fca000f8e0203 */
[----:B------:R-:W-:-:S04]  /*00a0*/  VIMNMX R2, PT, PT, R21, R0, !PT ;  /* 0x0000000015027248 */ /* 0x000fc80007fe0100 */
[----:B-1----:R-:W-:-:S13]  /*00b0*/  ISETP.GE.AND P0, PT, R2, UR18, PT ;  /* 0x0000001202007c0c */ /* 0x002fda000bf06270 */
[----:B------:R-:W-:Y:S05]  /*00c0*/  @P0 EXIT ;  /* 0x000000000000094d */ /* 0x000fea0003800000 */
[----:B------:R-:W-:Y:S02]  /*00d0*/  UISETP.GE.U32.AND UP0, UPT, UR18, 0x8, UPT ;  /* 0x000000081200788c */ /* 0x000fe4000bf06070 */
[----:B------:R-:W-:Y:S01]  /*00e0*/  IMAD R21, R21, UR18, RZ ;  /* 0x0000001215157c24 */ /* 0x000fe2000f8e02ff */
[----:B------:R-:W-:Y:S01]  /*00f0*/  CS2R R12, SRZ ;  /* 0x00000000000c7805 */ /* 0x000fe2000001ff00 */
[----:B------:R-:W0:Y:S01]  /*0100*/  LDCU.64 UR16, c[0x0][0x358] ;  /* 0x00006b00ff1077ac */ /* 0x000e220008000a00 */
[----:B------:R-:W-:-:S04]  /*0110*/  UMOV UR4, URZ ;  /* 0x000000ff00047c82 */ /* 0x000fc80008000000 */
[----:B------:R-:W-:Y:S05]  /*0120*/  BRA.U !UP0, `(.L_x_0) ;  /* 0x0000000508147547 */ /* 0x000fea000b800000 */
[----:B------:R-:W1:Y:S01]  /*0130*/  LDCU.128 UR20, c[0x0][0x380] ;  /* 0x00007000ff1477ac */ /* 0x000e620008000c00 */
[----:B------:R-:W-:Y:S01]  /*0140*/  IMAD.MOV.U32 R20, RZ, RZ, R0 ;  /* 0x000000ffff147224 */ /* 0x000fe200078e0000 */
[----:B------:R-:W-:Y:S01]  /*0150*/  CS2R R12, SRZ ;  /* 0x00000000000c7805 */ /* 0x000fe2000001ff00 */
[----:B------:R-:W-:-:S04]  /*0160*/  ULOP3.LUT UR4, UR18, 0x7ffffff8, URZ, 0xc0, !UPT ;  /* 0x7ffffff812047892 */ /* 0x000fc8000f8ec0ff */
[----:B------:R-:W-:Y:S01]  /*0170*/  UIADD3 UR4, UPT, UPT, -UR4, URZ, URZ ;  /* 0x000000ff04047290 */ /* 0x000fe2000fffe1ff */
[----:B-1----:R-:W-:Y:S01]  /*0180*/  MOV R2, UR20 ;  /* 0x0000001400027c02 */ /* 0x002fe20008000f00 */
[----:B------:R-:W-:Y:S01]  /*0190*/  IMAD.U32 R3, RZ, RZ, UR21 ;  /* 0x00000015ff037e24 */ /* 0x000fe2000f8e00ff */
[----:B------:R-:W-:Y:S02]  /*01a0*/  UIMAD.WIDE UR6, UR18, 0x18, UR22 ;  /* 0x00000018120678a5 */ /* 0x000fe4000f8e0216 */
[----:B------:R-:W-:Y:S01]  /*01b0*/  UIMAD.WIDE UR8, UR18, 0x20, UR22 ;  /* 0x00000020120878a5 */ /* 0x000fe2000f8e0216 */
[----:B------:R-:W-:Y:S01]  /*01c0*/  IMAD.WIDE.U32 R2, R21, 0x8, R2 ;  /* 0x0000000815027825 */ /* 0x000fe200078e0002 */
[----:B------:R-:W-:Y:S02]  /*01d0*/  UIMAD.WIDE UR10, UR18, 0x28, UR22 ;  /* 0x00000028120a78a5 */ /* 0x000fe4000f8e0216 */
[----:B------:R-:W-:Y:S01]  /*01e0*/  UIMAD.WIDE UR12, UR18, 0x30, UR22 ;  /* 0x00000030120c78a5 */ /* 0x000fe2000f8e0216 */
[----:B------:R-:W-:Y:S01]  /*01f0*/  IADD3 R8, P0, PT, R2, 0x20, RZ ;  /* 0x0000002002087810 */ /* 0x000fe20007f1e0ff */
[----:B------:R-:W-:-:S03]  /*0200*/  UIMAD.WIDE UR14, UR18, 0x38, UR22 ;  /* 0x00000038120e78a5 */ /* 0x000fc6000f8e0216 */
[----:B------:R-:W-:-:S09]  /*0210*/  IADD3.X R9, PT, PT, RZ, R3, RZ, P0, !PT ;  /* 0x00000003ff097210 */ /* 0x000fd200007fe4ff */
.L_x_1:
[----:B------:R-:W-:Y:S01]  /*0220*/  HFMA2 R23, -RZ, RZ, 0, 4.76837158203125e-07 ;  /* 0x00000008ff177431 */ /* 0x000fe200000001ff */
[----:B------:R-:W-:Y:S01]  /*0230*/  UIMAD.WIDE UR24, UR18, 0x8, UR22 ;  /* 0x00000008121878a5 */ /* 0x000fe2000f8e0216 */
[----:B------:R-:W-:Y:S01]  /*0240*/  IMAD.MOV.U32 R2, RZ, RZ, R8 ;  /* 0x000000ffff027224 */ /* 0x000fe200078e0008 */
[----:B------:R-:W-:Y:S01]  /*0250*/  MOV R3, R9 ;  /* 0x0000000900037202 */ /* 0x000fe20000000f00 */
[----:B------:R-:W-:-:S03]  /*0260*/  UIMAD.WIDE UR20, UR18, 0x10, UR22 ;  /* 0x00000010121478a5 */ /* 0x000fc6000f8e0216 */
[----:B------:R-:W-:Y:S01]  /*0270*/  MOV R19, UR25 ;  /* 0x0000001900137c02 */ /* 0x000fe20008000f00 */
[----:B------:R-:W-:Y:S01]  /*0280*/  IMAD.U32 R18, RZ, RZ, UR24 ;  /* 0x00000018ff127e24 */ /* 0x000fe2000f8e00ff */
[----:B0-----:R-:W2:Y:S01]  /*0290*/  LDG.E.64 R24, desc[UR16][R2.64+-0x20] ;  /* 0xffffe01002187981 */ /* 0x001ea2000c1e1b00 */
[C---:B------:R-:W-:Y:S01]  /*02a0*/  IMAD.WIDE R22, R20.reuse, R23, UR22 ;  /* 0x0000001614167e25 */ /* 0x040fe2000f8e0217 */
[----:B------:R-:W-:Y:S02]  /*02b0*/  MOV R16, UR20 ;  /* 0x0000001400107c02 */ /* 0x000fe40008000f00 */
[----:B------:R-:W3:Y:S01]  /*02c0*/  LDG.E.64 R10, desc[UR16][R2.64+-0x18] ;  /* 0xffffe810020a7981 */ /* 0x000ee2000c1e1b00 */
[----:B------:R-:W-:-:S03]  /*02d0*/  IMAD.WIDE R18, R20, 0x8, R18 ;  /* 0x0000000814127825 */ /* 0x000fc600078e0212 */
[----:B------:R-:W2:Y:S01]  /*02e0*/  LDG.E.64 R22, desc[UR16][R22.64] ;  /* 0x0000001016167981 */ /* 0x000ea2000c1e1b00 */
[----:B------:R-:W-:-:S03]  /*02f0*/  IMAD.U32 R17, RZ, RZ, UR21 ;  /* 0x00000015ff117e24 */ /* 0x000fc6000f8e00ff */
[----:B------:R-:W3:Y:S01]  /*0300*/  LDG.E.64 R18, desc[UR16][R18.64] ;  /* 0x0000001012127981 */ /* 0x000ee2000c1e1b00 */
[----:B------:R-:W-:-:S04]  /*0310*/  IMAD.WIDE R16, R20, 0x8, R16 ;  /* 0x0000000814107825 */ /* 0x000fc800078e0210 */
[----:B------:R-:W-:Y:S01]  /*0320*/  HFMA2 R9, -RZ, RZ, 0, 4.76837158203125e-07 ;  /* 0x00000008ff097431 */ /* 0x000fe200000001ff */
[----:B------:R-:W4:Y:S04]  /*0330*/  LDG.E.64 R14, desc[UR16][R2.64+-0x10] ;  /* 0xfffff010020e7981 */ /* 0x000f28000c1e1b00 */
[----:B------:R-:W4:Y:S01]  /*0340*/  LDG.E.64 R16, desc[UR16][R16.64] ;  /* 0x0000001010107981 */ /* 0x000f22000c1e1b00 */
[----:B------:R-:W-:-:S03]  /*0350*/  IMAD.WIDE R8, R20, R9, UR6 ;  /* 0x0000000614087e25 */ /* 0x000fc6000f8e0209 */
[----:B------:R-:W5:Y:S04]  /*0360*/  LDG.E.64 R6, desc[UR16][R2.64+-0x8] ;  /* 0xfffff81002067981 */ /* 0x000f68000c1e1b00 */
[----:B------:R-:W5:Y:S01]  /*0370*/  LDG.E.64 R8, desc[UR16][R8.64] ;  /* 0x0000001008087981 */ /* 0x000f62000c1e1b00 */
[----:B------:R-:W-:-:S05]  /*0380*/  MOV R5, 0x8 ;  /* 0x0000000800057802 */ /* 0x000fca0000000f00 */
[----:B------:R-:W-:-:S06]  /*0390*/  IMAD.WIDE R4, R20, R5, UR8 ;  /* 0x0000000814047e25 */ /* 0x000fcc000f8e0205 */
[----:B------:R-:W5:Y:S01]  /*03a0*/  LDG.E.64 R4, desc[UR16][R4.64] ;  /* 0x0000001004047981 */ /* 0x000f62000c1e1b00 */
[----:B--2---:R-:W-:Y:S01]  /*03b0*/  DFMA R24, R24, R22, R12 ;  /* 0x000000161818722b */ /* 0x004fe2000000000c */
[----:B------:R-:W-:Y:S02]  /*03c0*/  IMAD.MOV.U32 R23, RZ, RZ, 0x8 ;  /* 0x00000008ff177424 */ /* 0x000fe400078e00ff */
[----:B------:R-:W2:Y:S02]  /*03d0*/  LDG.E.64 R12, desc[UR16][R2.64] ;  /* 0x00000010020c7981 */ /* 0x000ea4000c1e1b00 */
[----:B------:R-:W-:-:S03]  /*03e0*/  IMAD.WIDE R22, R20, R23, UR10 ;  /* 0x0000000a14167e25 */ /* 0x000fc6000f8e0217 */
[----:B---3--:R-:W-:Y:S01]  /*03f0*/  DFMA R18, R10, R18, R24 ;  /* 0x000000120a12722b */ /* 0x008fe20000000018 */
[----:B------:R-:W-:Y:S01]  /*0400*/  MOV R25, 0x8 ;  /* 0x0000000800197802 */ /* 0x000fe20000000f00 */
[----:B------:R-:W3:Y:S04]  /*0410*/  LDG.E.64 R10, desc[UR16][R2.64+0x8] ;  /* 0x00000810020a7981 */ /* 0x000ee8000c1e1b00 */
[----:B------:R-:W3:Y:S01]  /*0420*/  LDG.E.64 R22, desc[UR16][R22.64] ;  /* 0x0000001016167981 */ /* 0x000ee2000c1e1b00 */
[C---:B------:R-:W-:Y:S01]  /*0430*/  IMAD.WIDE R24, R20.reuse, R25, UR12 ;  /* 0x0000000c14187e25 */ /* 0x040fe2000f8e0219 */
[----:B----4-:R-:W-:Y:S01]  /*0440*/  DFMA R16, R14, R16, R18 ;  /* 0x000000100e10722b */ /* 0x010fe20000000012 */
[----:B------:R-:W-:Y:S01]  /*0450*/  MOV R19, 0x8 ;  /* 0x0000000800137802 */ /* 0x000fe20000000f00 */
[----:B------:R-:W4:Y:S04]  /*0460*/  LDG.E.64 R14, desc[UR16][R2.64+0x10] ;  /* 0x00001010020e7981 */ /* 0x000f28000c1e1b00 */
[----:B------:R-:W4:Y:S01]  /*0470*/  LDG.E.64 R24, desc[UR16][R24.64] ;  /* 0x0000001018187981 */ /* 0x000f22000c1e1b00 */
[----:B------:R-:W-:Y:S01]  /*0480*/  IMAD.WIDE R18, R20, R19, UR14 ;  /* 0x0000000e14127e25 */ /* 0x000fe2000f8e0213 */
[----:B-----5:R-:W-:-:S02]  /*0490*/  DFMA R8, R6, R8, R16 ;  /* 0x000000080608722b */ /* 0x020fc40000000010 */
[----:B------:R-:W5:Y:S04]  /*04a0*/  LDG.E.64 R6, desc[UR16][R2.64+0x18] ;  /* 0x0000181002067981 */ /* 0x000f68000c1e1b00 */
[----:B------:R-:W5:Y:S01]  /*04b0*/  LDG.E.64 R18, desc[UR16][R18.64] ;  /* 0x0000001012127981 */ /* 0x000f62000c1e1b00 */
[----:B------:R-:W-:-:S04]  /*04c0*/  UIADD3 UR4, UPT, UPT, UR4, 0x8, URZ ;  /* 0x0000000804047890 */ /* 0x000fc8000fffe0ff */
[----:B------:R-:W-:Y:S01]  /*04d0*/  UISETP.NE.AND UP0, UPT, UR4, URZ, UPT ;  /* 0x000000ff0400728c */ /* 0x000fe2000bf05270 */
[----:B--2---:R-:W-:-:S08]  /*04e0*/  DFMA R4, R12, R4, R8 ;  /* 0x000000040c04722b */ /* 0x004fd00000000008 */
[----:B---3--:R-:W-:-:S08]  /*04f0*/  DFMA R4, R10, R22, R4 ;  /* 0x000000160a04722b */ /* 0x008fd00000000004 */
[----:B----4-:R-:W-:Y:S01]  /*0500*/  DFMA R4, R14, R24, R4 ;  /* 0x000000180e04722b */ /* 0x010fe20000000004 */
[----:B------:R-:W-:-:S07]  /*0510*/  IADD3 R8, P0, PT, R2, 0x40, RZ ;  /* 0x0000004002087810 */ /* 0x000fce0007f1e0ff */
[----:B-----5:R-:W-:Y:S01]  /*0520*/  DFMA R12, R6, R18, R4 ;  /* 0x00000012060c722b */ /* 0x020fe20000000004 */
[----:B------:R-:W-:Y:S01]  /*0530*/  IMAD.U32 R5, RZ, RZ, UR18 ;  /* 0x00000012ff057e24 */ /* 0x000fe2000f8e00ff */
[----:B------:R-:W-:-:S04]  /*0540*/  IADD3.X R9, PT, PT, RZ, R3, RZ, P0, !PT ;  /* 0x00000003ff097210 */ /* 0x000fc800007fe4ff */
[----:B------:R-:W-:Y:S01]  /*0550*/  LEA R20, R5, R20, 0x3 ;  /* 0x0000001405147211 */ /* 0x000fe200078e18ff */
[----:B------:R-:W-:Y:S06]  /*0560*/  BRA.U UP0, `(.L_x_1) ;  /* 0xfffffffd002c7547 */ /* 0x000fec000b83ffff */
[----:B------:R-:W-:-:S12]  /*0570*/  ULOP3.LUT UR4, UR18, 0x7ffffff8, URZ, 0xc0, !UPT ;  /* 0x7ffffff812047892 */ /* 0x000fd8000f8ec0ff */
.L_x_0:
[----:B------:R-:W-:-:S04]  /*0580*/  ULOP3.LUT UR6, UR18, 0x7, URZ, 0xc0, !UPT ;  /* 0x0000000712067892 */ /* 0x000fc8000f8ec0ff */
[----:B------:R-:W-:-:S09]  /*0590*/  UISETP.NE.AND UP0, UPT, UR6, URZ, UPT ;  /* 0x000000ff0600728c */ /* 0x000fd2000bf05270 */
[----:B------:R-:W-:Y:S05]  /*05a0*/  BRA.U !UP0, `(.L_x_2) ;  /* 0x0000000508387547 */ /* 0x000fea000b800000 */
[----:B------:R-:W-:Y:S02]  /*05b0*/  UISETP.GE.U32.AND UP0, UPT, UR6, 0x4, UPT ;  /* 0x000000040600788c */ /* 0x000fe4000bf06070 */
[----:B------:R-:W-:-:S04]  /*05c0*/  ULOP3.LUT UR5, UR18, 0x3, URZ, 0xc0, !UPT ;  /* 0x0000000312057892 */ /* 0x000fc8000f8ec0ff */
[----:B------:R-:W-:-:S03]  /*05d0*/  UISETP.NE.AND UP1, UPT, UR5, URZ, UPT ;  /* 0x000000ff0500728c */ /* 0x000fc6000bf25270 */
[----:B------:R-:W-:Y:S08]  /*05e0*/  BRA.U !UP0, `(.L_x_3) ;  /* 0x00000001087c7547 */ /* 0x000ff0000b800000 */
[----:B------:R-:W1:Y:S01]  /*05f0*/  LDC.64 R10, c[0x0][0x380] ;  /* 0x0000e000ff0a7b82 */ /* 0x000e620000000a00 */
[----:B------:R-:W2:Y:S01]  /*0600*/  LDCU.64 UR6, c[0x0][0x380] ;  /* 0x00007000ff0677ac */ /* 0x000ea20008000a00 */
[----:B------:R-:W-:Y:S01]  /*0610*/  IMAD.U32 R5, RZ, RZ, UR4 ;  /* 0x00000004ff057e24 */ /* 0x000fe2000f8e00ff */
[C---:B------:R-:W-:Y:S01]  /*0620*/  IADD3 R3, PT, PT, R21.reuse, UR4, RZ ;  /* 0x0000000415037c10 */ /* 0x040fe2000fffe0ff */
[----:B------:R-:W-:Y:S01]  /*0630*/  IMAD.U32 R23, RZ, RZ, UR18 ;  /* 0x00000012ff177e24 */ /* 0x000fe2000f8e00ff */
[----:B------:R-:W-:Y:S01]  /*0640*/  IADD3 R2, P0, PT, R21, UR4, RZ ;  /* 0x0000000415027c10 */ /* 0x000fe2000ff1e0ff */
[----:B------:R-:W-:Y:S02]  /*0650*/  IMAD R5, R5, UR18, R0 ;  /* 0x0000001205057c24 */ /* 0x000fe4000f8e0200 */
[----:B------:R-:W3:Y:S01]  /*0660*/  LDC.64 R18, c[0x0][0x388] ;  /* 0x0000e200ff127b82 */ /* 0x000ee20000000a00 */
[----:B------:R-:W-:Y:S01]  /*0670*/  MOV R25, UR18 ;  /* 0x0000001200197c02 */ /* 0x000fe20008000f00 */
[----:B-1----:R-:W-:Y:S01]  /*0680*/  IMAD.WIDE.U32 R10, R3, 0x8, R10 ;  /* 0x00000008030a7825 */ /* 0x002fe200078e000a */
[----:B------:R-:W-:-:S02]  /*0690*/  IADD3.X R3, PT, PT, RZ, RZ, RZ, P0, !PT ;  /* 0x000000ffff037210 */ /* 0x000fc400007fe4ff */
[----:B--2---:R-:W-:-:S03]  /*06a0*/  LEA R16, P0, R2, UR6, 0x3 ;  /* 0x0000000602107c11 */ /* 0x004fc6000f8018ff */
[----:B0-----:R-:W2:Y:S01]  /*06b0*/  LDG.E.64 R10, desc[UR16][R10.64] ;  /* 0x000000100a0a7981 */ /* 0x001ea2000c1e1b00 */
[----:B---3--:R-:W-:Y:S01]  /*06c0*/  IMAD.WIDE R18, R5, 0x8, R18 ;  /* 0x0000000805127825 */ /* 0x008fe200078e0212 */
[----:B------:R-:W-:-:S04]  /*06d0*/  LEA.HI.X R17, R2, UR7, R3, 0x3, P0 ;  /* 0x0000000702117c11 */ /* 0x000fc800080f1c03 */
[----:B------:R-:W2:Y:S01]  /*06e0*/  LDG.E.64 R14, desc[UR16][R18.64] ;  /* 0x00000010120e7981 */ /* 0x000ea2000c1e1b00 */
[----:B------:R-:W-:-:S03]  /*06f0*/  IMAD.WIDE R22, R23, 0x8, R18 ;  /* 0x0000000817167825 */ /* 0x000fc600078e0212 */
[----:B------:R-:W3:Y:S04]  /*0700*/  LDG.E.64 R6, desc[UR16][R16.64+0x8] ;  /* 0x0000081010067981 */ /* 0x000ee8000c1e1b00 */
[----:B------:R-:W3:Y:S01]  /*0710*/  LDG.E.64 R8, desc[UR16][R22.64] ;  /* 0x0000001016087981 */ /* 0x000ee2000c1e1b00 */
[----:B------:R-:W-:Y:S01]  /*0720*/  IMAD.WIDE R24, R25, 0x8, R22 ;  /* 0x0000000819187825 */ /* 0x000fe200078e0216 */
[----:B------:R-:W-:Y:S02]  /*0730*/  MOV R27, UR18 ;  /* 0x00000012001b7c02 */ /* 0x000fe40008000f00 */
[----:B------:R-:W4:Y:S04]  /*0740*/  LDG.E.64 R2, desc[UR16][R16.64+0x10] ;  /* 0x0000101010027981 */ /* 0x000f28000c1e1b00 */
[----:B------:R-:W4:Y:S01]  /*0750*/  LDG.E.64 R4, desc[UR16][R24.64] ;  /* 0x0000001018047981 */ /* 0x000f22000c1e1b00 */
[----:B------:R-:W-:-:S03]  /*0760*/  IMAD.WIDE R26, R27, 0x8, R24 ;  /* 0x000000081b1a7825 */ /* 0x000fc600078e0218 */
[----:B------:R-:W5:Y:S04]  /*0770*/  LDG.E.64 R18, desc[UR16][R16.64+0x18] ;  /* 0x0000181010127981 */ /* 0x000f68000c1e1b00 */
[----:B------:R-:W5:Y:S01]  /*0780*/  LDG.E.64 R26, desc[UR16][R26.64] ;  /* 0x000000101a1a7981 */ /* 0x000f62000c1e1b00 */
[----:B------:R-:W-:Y:S01]  /*0790*/  UIADD3 UR4, UPT, UPT, UR4, 0x4, URZ ;  /* 0x0000000404047890 */ /* 0x000fe2000fffe0ff */
[----:B--2---:R-:W-:-:S08]  /*07a0*/  DFMA R10, R10, R14, R12 ;  /* 0x0000000e0a0a722b */ /* 0x004fd0000000000c */
[----:B---3--:R-:W-:-:S08]  /*07b0*/  DFMA R6, R6, R8, R10 ;  /* 0x000000080606722b */ /* 0x008fd0000000000a */
[----:B----4-:R-:W-:-:S08]  /*07c0*/  DFMA R2, R2, R4, R6 ;  /* 0x000000040202722b */ /* 0x010fd00000000006 */
[----:B-----5:R-:W-:-:S11]  /*07d0*/  DFMA R12, R18, R26, R2 ;  /* 0x0000001a120c722b */ /* 0x020fd60000000002 */
.L_x_3:
[----:B------:R-:W-:Y:S05]  /*07e0*/  BRA.U !UP1, `(.L_x_2) ;  /* 0x0000000109a87547 */ /* 0x000fea000b800000 */
[----:B------:R-:W-:Y:S01]  /*07f0*/  UISETP.NE.AND UP0, UPT, UR5, 0x1, UPT ;  /* 0x000000010500788c */ /* 0x000fe2000bf05270 */
[----:B------:R-:W-:Y:S01]  /*0800*/  IMAD.U32 R9, RZ, RZ, UR4 ;  /* 0x00000004ff097e24 */ /* 0x000fe2000f8e00ff */
[----:B------:R-:W-:Y:S02]  /*0810*/  ULOP3.LUT UR5, UR18, 0x1, URZ, 0xc0, !UPT ;  /* 0x0000000112057892 */ /* 0x000fe4000f8ec0ff */
[----:B------:R-:W-:Y:S02]  /*0820*/  MOV R11, UR18 ;  /* 0x00000012000b7c02 */ /* 0x000fe40008000f00 */
[----:B------:R-:W-:Y:S01]  /*0830*/  PLOP3.LUT P1, PT, PT, PT, UP0, 0x80, 0x8 ;  /* 0x000000000008781c */ /* 0x000fe20003f2f008 */
[----:B------:R-:W-:-:S04]  /*0840*/  UISETP.NE.U32.AND UP1, UPT, UR5, 0x1, UPT ;  /* 0x000000010500788c */ /* 0x000fc8000bf25070 */
[----:B------:R-:W1:Y:S02]  /*0850*/  @UP0 LDCU.128 UR8, c[0x0][0x380] ;  /* 0x00007000ff0807ac */ /* 0x000e640008000c00 */
[----:B------:R-:W-:Y:S01]  /*0860*/  PLOP3.LUT P0, PT, PT, PT, UP1, 0x80, 0x8 ;  /* 0x000000000008781c */ /* 0x000fe20003f0f018 */
[----:B------:R-:W2:Y:S05]  /*0870*/  @UP0 LDCU.64 UR6, c[0x0][0x380] ;  /* 0x00007000ff0607ac */ /* 0x000eaa0008000a00 */
[C---:B------:R-:W-:Y:S01]  /*0880*/  @P1 IADD3 R7, PT, PT, R21.reuse, UR4, RZ ;  /* 0x0000000415071c10 */ /* 0x040fe2000fffe0ff */
[----:B------:R-:W3:Y:S01]  /*0890*/  @!UP1 LDCU.128 UR12, c[0x0][0x380] ;  /* 0x00007000ff0c97ac */ /* 0x000ee20008000c00 */
[----:B------:R-:W-:Y:S01]  /*08a0*/  @P1 IADD3 R6, P2, PT, R21, UR4, RZ ;  /* 0x0000000415061c10 */ /* 0x000fe2000ff5e0ff */
[----:B------:R-:W-:Y:S01]  /*08b0*/  @P1 IMAD R9, R9, UR18, R0 ;  /* 0x0000001209091c24 */ /* 0x000fe2000f8e0200 */
[----:B------:R-:W-:Y:S01]  /*08c0*/  @UP0 UIADD3 UR4, UPT, UPT, UR4, 0x2, URZ ;  /* 0x0000000204040890 */ /* 0x000fe2000fffe0ff */
[----:B-1----:R-:W-:Y:S01]  /*08d0*/  MOV R2, UR8 ;  /* 0x0000000800027c02 */ /* 0x002fe20008000f00 */
[----:B------:R-:W-:Y:S01]  /*08e0*/  IMAD.U32 R3, RZ, RZ, UR9 ;  /* 0x00000009ff037e24 */ /* 0x000fe2000f8e00ff */
[----:B------:R-:W-:-:S02]  /*08f0*/  MOV R4, UR10 ;  /* 0x0000000a00047c02 */ /* 0x000fc40008000f00 */
[----:B------:R-:W-:Y:S01]  /*0900*/  MOV R5, UR11 ;  /* 0x0000000b00057c02 */ /* 0x000fe20008000f00 */
[----:B------:R-:W-:-:S04]  /*0910*/  @P1 IMAD.WIDE.U32 R2, R7, 0x8, R2 ;  /* 0x0000000807021825 */ /* 0x000fc800078e0002 */
[----:B------:R-:W-:Y:S01]  /*0920*/  @P1 IMAD.WIDE R4, R9, 0x8, R4 ;  /* 0x0000000809041825 */ /* 0x000fe200078e0204 */
[----:B------:R-:W-:Y:S01]  /*0930*/  MOV R19, UR4 ;  /* 0x0000000400137c02 */ /* 0x000fe20008000f00 */
[----:B0-----:R-:W4:Y:S02]  /*0940*/  @P1 LDG.E.64 R2, desc[UR16][R2.64] ;  /* 0x0000001002021981 */ /* 0x001f24000c1e1b00 */
[----:B------:R-:W-:Y:S01]  /*0950*/  @P1 IMAD.X R7, RZ, RZ, RZ, P2 ;  /* 0x000000ffff071224 */ /* 0x000fe200010e06ff */
[----:B--2---:R-:W-:-:S04]  /*0960*/  @P1 LEA R8, P2, R6, UR6, 0x3 ;  /* 0x0000000606081c11 */ /* 0x004fc8000f8418ff */
[----:B------:R-:W-:Y:S01]  /*0970*/  @P1 LEA.HI.X R9, R6, UR7, R7, 0x3, P2 ;  /* 0x0000000706091c11 */ /* 0x000fe200090f1c07 */
[----:B------:R-:W-:Y:S02]  /*0980*/  @P1 IMAD.WIDE R6, R11, 0x8, R4 ;  /* 0x000000080b061825 */ /* 0x000fe400078e0204 */
[----:B------:R-:W4:Y:S01]  /*0990*/  @P1 LDG.E.64 R4, desc[UR16][R4.64] ;  /* 0x0000001004041981 */ /* 0x000f22000c1e1b00 */
[----:B---3--:R-:W-:Y:S01]  /*09a0*/  MOV R14, UR12 ;  /* 0x0000000c000e7c02 */ /* 0x008fe20008000f00 */
[----:B------:R-:W-:Y:S01]  /*09b0*/  IMAD.U32 R15, RZ, RZ, UR13 ;  /* 0x0000000dff0f7e24 */ /* 0x000fe2000f8e00ff */
[----:B------:R-:W-:Y:S01]  /*09c0*/  MOV R10, UR14 ;  /* 0x0000000e000a7c02 */ /* 0x000fe20008000f00 */
[----:B------:R-:W-:Y:S01]  /*09d0*/  IMAD.U32 R11, RZ, RZ, UR15 ;  /* 0x0000000fff0b7e24 */ /* 0x000fe2000f8e00ff */
[----:B------:R-:W-:Y:S01]  /*09e0*/  @!P0 IADD3 R17, PT, PT, R21, UR4, RZ ;  /* 0x0000000415118c10 */ /* 0x000fe2000fffe0ff */
[----:B------:R-:W-:Y:S01]  /*09f0*/  @!P0 IMAD R19, R19, UR18, R0 ;  /* 0x0000001213138c24 */ /* 0x000fe2000f8e0200 */
[----:B------:R-:W2:Y:S04]  /*0a00*/  @P1 LDG.E.64 R6, desc[UR16][R6.64] ;  /* 0x0000001006061981 */ /* 0x000ea8000c1e1b00 */
[----:B------:R-:W2:Y:S01]  /*0a10*/  @P1 LDG.E.64 R8, desc[UR16][R8.64+0x8] ;  /* 0x0000081008081981 */ /* 0x000ea2000c1e1b00 */
[----:B------:R-:W-:-:S04]  /*0a20*/  @!P0 IMAD.WIDE.U32 R14, R17, 0x8, R14 ;  /* 0x00000008110e8825 */ /* 0x000fc800078e000e */
[----:B------:R-:W-:Y:S02]  /*0a30*/  @!P0 IMAD.WIDE R10, R19, 0x8, R10 ;  /* 0x00000008130a8825 */ /* 0x000fe400078e020a */
[----:B------:R-:W3:Y:S04]  /*0a40*/  @!P0 LDG.E.64 R14, desc[UR16][R14.64] ;  /* 0x000000100e0e8981 */ /* 0x000ee8000c1e1b00 */
[----:B------:R-:W3:Y:S01]  /*0a50*/  @!P0 LDG.E.64 R10, desc[UR16][R10.64] ;  /* 0x000000100a0a8981 */ /* 0x000ee2000c1e1b00 */
[----:B----4-:R-:W-:-:S08]  /*0a60*/  @P1 DFMA R2, R2, R4, R12 ;  /* 0x000000040202122b */ /* 0x010fd0000000000c */
[----:B--2---:R-:W-:-:S08]  /*0a70*/  @P1 DFMA R12, R8, R6, R2 ;  /* 0x00000006080c122b */ /* 0x004fd00000000002 */
[----:B---3--:R-:W-:-:S11]  /*0a80*/  @!P0 DFMA R12, R14, R10, R12 ;  /* 0x0000000a0e0c822b */ /* 0x008fd6000000000c */
.L_x_2:
[----:B------:R-:W1:Y:S01]  /*0a90*/  LDC.64 R2, c[0x0][0x390] ;  /* 0x0000e400ff027b82 */ /* 0x000e620000000a00 */
[----:B------:R-:W-:-:S05]  /*0aa0*/  IADD3 R21, PT, PT, R0, R21, RZ ;  /* 0x0000001500157210 */ /* 0x000fca0007ffe0ff */
[----:B-1----:R-:W-:-:S05]  /*0ab0*/  IMAD.WIDE R2, R21, 0x8, R2 ;  /* 0x0000000815027825 */ /* 0x002fca00078e0202 */
[----:B0-----:R-:W-:Y:S01]  /*0ac0*/  STG.E.64 desc[UR16][R2.64], R12 ;  /* 0x0000000c02007986 */ /* 0x001fe2000c101b10 */
[----:B------:R-:W-:Y:S05]  /*0ad0*/  EXIT ;  /* 0x000000000000794d */ /* 0x000fea0003800000 */
.L_x_4:
[----:B------:R-:W-:-:S00]  /*0ae0*/  BRA `(.L_x_4) ;  /* 0xfffffffc00fc7947 */ /* 0x000fc0000383ffff */
[----:B------:R-:W-:-:S00]  /*0af0*/  NOP ;  /* 0x0000000000007918 */ /* 0x000fc00000000000 */
        /* <DEDUP_REMOVED lines=8> */
.L_x_5:


//--------------------- .nv.shared.reserved.0     --------------------------
	.section	.nv.shared.reserved.0,"aw",@nobits
	.weak		__nv_reservedSMEM_offset_0_alias
	.size		__nv_reservedSMEM_offset_0_alias, 0, 64
	.other		__nv_reservedSMEM_offset_0_alias,@"STO_CUDA_RESERVED_SHARED STV_DEFAULT"
__nv_reservedSMEM_offset_0_alias:
	.zero		0
	.zero		64


//--------------------- .nv.constant0._Z12matMulKernelPKdS0_Pdi --------------------------
	.section	.nv.constant0._Z12matMulKernelPKdS0_Pdi,"a",@progbits
	.sectionflags	@""
	.align	4
.nv.constant0._Z12matMulKernelPKdS0_Pdi:
	.zero		924


//--------------------- SYMBOLS --------------------------

	.type		.nv.reservedSmem.offset0,@object
	.size		.nv.reservedSmem.offset0,0x4
